//
// Generated by NVIDIA NVVM Compiler
//
// Compiler Build ID: CL-36424714
// Cuda compilation tools, release 13.0, V13.0.88
// Based on NVVM 20.0.0
//

.version 9.0
.target sm_100
.address_size 64

	// .globl	_Z29tensor_product_forward_kernelPfS_S_S_PjS0_mmmmm
.extern .shared .align 16 .b8 shared_mem[];

.visible .entry _Z29tensor_product_forward_kernelPfS_S_S_PjS0_mmmmm(
	.param .u64 .ptr .align 1 _Z29tensor_product_forward_kernelPfS_S_S_PjS0_mmmmm_param_0,
	.param .u64 .ptr .align 1 _Z29tensor_product_forward_kernelPfS_S_S_PjS0_mmmmm_param_1,
	.param .u64 .ptr .align 1 _Z29tensor_product_forward_kernelPfS_S_S_PjS0_mmmmm_param_2,
	.param .u64 .ptr .align 1 _Z29tensor_product_forward_kernelPfS_S_S_PjS0_mmmmm_param_3,
	.param .u64 .ptr .align 1 _Z29tensor_product_forward_kernelPfS_S_S_PjS0_mmmmm_param_4,
	.param .u64 .ptr .align 1 _Z29tensor_product_forward_kernelPfS_S_S_PjS0_mmmmm_param_5,
	.param .u64 _Z29tensor_product_forward_kernelPfS_S_S_PjS0_mmmmm_param_6,
	.param .u64 _Z29tensor_product_forward_kernelPfS_S_S_PjS0_mmmmm_param_7,
	.param .u64 _Z29tensor_product_forward_kernelPfS_S_S_PjS0_mmmmm_param_8,
	.param .u64 _Z29tensor_product_forward_kernelPfS_S_S_PjS0_mmmmm_param_9,
	.param .u64 _Z29tensor_product_forward_kernelPfS_S_S_PjS0_mmmmm_param_10
)
{
	.reg .pred 	%p<13>;
	.reg .b32 	%r<134>;
	.reg .b32 	%f<135>;
	.reg .b64 	%rd<66>;

	ld.param.u64 	%rd19, [_Z29tensor_product_forward_kernelPfS_S_S_PjS0_mmmmm_param_0];
	ld.param.u64 	%rd20, [_Z29tensor_product_forward_kernelPfS_S_S_PjS0_mmmmm_param_1];
	ld.param.u64 	%rd21, [_Z29tensor_product_forward_kernelPfS_S_S_PjS0_mmmmm_param_2];
	ld.param.u64 	%rd22, [_Z29tensor_product_forward_kernelPfS_S_S_PjS0_mmmmm_param_3];
	ld.param.u64 	%rd23, [_Z29tensor_product_forward_kernelPfS_S_S_PjS0_mmmmm_param_4];
	ld.param.u64 	%rd25, [_Z29tensor_product_forward_kernelPfS_S_S_PjS0_mmmmm_param_6];
	ld.param.u64 	%rd26, [_Z29tensor_product_forward_kernelPfS_S_S_PjS0_mmmmm_param_7];
	ld.param.u64 	%rd27, [_Z29tensor_product_forward_kernelPfS_S_S_PjS0_mmmmm_param_8];
	ld.param.u64 	%rd29, [_Z29tensor_product_forward_kernelPfS_S_S_PjS0_mmmmm_param_9];
	ld.param.u64 	%rd30, [_Z29tensor_product_forward_kernelPfS_S_S_PjS0_mmmmm_param_10];
	mov.u32 	%r1, %ctaid.x;
	shl.b32 	%r32, %r1, 3;
	cvt.u64.u32 	%rd31, %r32;
	setp.le.u64 	%p1, %rd30, %rd31;
	mov.u32 	%r130, %tid.x;
	cvt.u64.u32 	%rd64, %r130;
	setp.le.u64 	%p2, %rd29, %rd64;
	or.pred  	%p3, %p1, %p2;
	@%p3 bra 	$L__BB0_15;
	cvta.to.global.u64 	%rd32, %rd21;
	cvta.to.global.u64 	%rd33, %rd20;
	cvta.to.global.u64 	%rd34, %rd19;
	mul.wide.u32 	%rd35, %r1, 32;
	mad.lo.s64 	%rd2, %rd35, %rd25, %rd34;
	mad.lo.s64 	%rd3, %rd35, %rd26, %rd33;
	mad.lo.s64 	%rd4, %rd35, %rd29, %rd32;
	cvt.u32.u64 	%r3, %rd25;
	cvt.u32.u64 	%r34, %rd26;
	add.s32 	%r35, %r34, %r3;
	shl.b32 	%r4, %r35, 5;
	shl.b64 	%rd5, %rd25, 3;
	setp.le.u64 	%p4, %rd5, %rd64;
	@%p4 bra 	$L__BB0_4;
	mov.u32 	%r5, %ntid.x;
	mov.u32 	%r37, shared_mem;
	mov.u64 	%rd61, %rd64;
	mov.u32 	%r127, %r130;
$L__BB0_3:
	shl.b64 	%rd36, %rd61, 2;
	add.s64 	%rd37, %rd2, %rd36;
	ld.global.nc.f32 	%f33, [%rd37];
	shl.b32 	%r36, %r127, 2;
	add.s32 	%r38, %r37, %r36;
	st.shared.f32 	[%r38], %f33;
	add.s32 	%r127, %r127, %r5;
	cvt.s64.s32 	%rd61, %r127;
	setp.gt.u64 	%p5, %rd5, %rd61;
	@%p5 bra 	$L__BB0_3;
$L__BB0_4:
	shl.b32 	%r39, %r3, 5;
	mov.u32 	%r40, shared_mem;
	add.s32 	%r6, %r40, %r39;
	shl.b64 	%rd6, %rd26, 3;
	setp.le.u64 	%p6, %rd6, %rd64;
	@%p6 bra 	$L__BB0_7;
	mov.u32 	%r7, %ntid.x;
	mov.u64 	%rd62, %rd64;
	mov.u32 	%r128, %r130;
$L__BB0_6:
	shl.b64 	%rd38, %rd62, 2;
	add.s64 	%rd39, %rd3, %rd38;
	ld.global.nc.f32 	%f34, [%rd39];
	shl.b32 	%r41, %r128, 2;
	add.s32 	%r42, %r6, %r41;
	st.shared.f32 	[%r42], %f34;
	add.s32 	%r128, %r128, %r7;
	cvt.s64.s32 	%rd62, %r128;
	setp.gt.u64 	%p7, %rd6, %rd62;
	@%p7 bra 	$L__BB0_6;
$L__BB0_7:
	add.s32 	%r10, %r40, %r4;
	setp.le.u64 	%p8, %rd27, %rd64;
	@%p8 bra 	$L__BB0_10;
	mov.u32 	%r11, %ntid.x;
	cvta.to.global.u64 	%rd9, %rd22;
	mov.u64 	%rd63, %rd64;
	mov.u32 	%r129, %r130;
$L__BB0_9:
	shl.b64 	%rd40, %rd63, 2;
	add.s64 	%rd41, %rd9, %rd40;
	ld.global.nc.f32 	%f35, [%rd41];
	shl.b32 	%r44, %r129, 2;
	add.s32 	%r45, %r10, %r44;
	st.shared.f32 	[%r45], %f35;
	add.s32 	%r129, %r129, %r11;
	cvt.s64.s32 	%rd63, %r129;
	setp.gt.u64 	%p9, %rd27, %rd63;
	@%p9 bra 	$L__BB0_9;
$L__BB0_10:
	bar.sync 	0;
	mov.u32 	%r17, %ntid.x;
	add.s32 	%r18, %r130, %r17;
	cvta.to.global.u64 	%rd65, %rd23;
	shl.b64 	%rd45, %rd64, 2;
	shl.b32 	%r23, %r3, 2;
	shl.b32 	%r24, %r34, 2;
	shl.b64 	%rd51, %rd29, 2;
$L__BB0_11:
	ld.param.u64 	%rd60, [_Z29tensor_product_forward_kernelPfS_S_S_PjS0_mmmmm_param_5];
	shr.s32 	%r48, %r130, 9;
	cvta.to.global.u64 	%rd42, %rd60;
	mul.wide.s32 	%rd43, %r48, 4;
	add.s64 	%rd44, %rd42, %rd43;
	ld.global.nc.u32 	%r20, [%rd44];
	add.s64 	%rd46, %rd65, %rd45;
	ld.global.nc.u32 	%r47, [%rd46];
	and.b32  	%r133, %r47, 1023;
	// begin inline asm
	bfe.u32 %r132, %r47, 10, 10;
	// end inline asm
	shl.b32 	%r49, %r47, 2;
	and.b32  	%r50, %r49, 4092;
	add.s32 	%r52, %r40, %r50;
	ld.shared.f32 	%f36, [%r52];
	shl.b32 	%r53, %r132, 2;
	add.s32 	%r54, %r6, %r53;
	ld.shared.f32 	%f37, [%r54];
	mul.f32 	%f38, %f36, %f37;
	shr.u32 	%r55, %r47, 18;
	and.b32  	%r56, %r55, 16380;
	add.s32 	%r57, %r10, %r56;
	ld.shared.f32 	%f39, [%r57];
	mul.f32 	%f130, %f38, %f39;
	add.s32 	%r58, %r52, %r23;
	ld.shared.f32 	%f40, [%r58];
	add.s32 	%r59, %r54, %r24;
	ld.shared.f32 	%f41, [%r59];
	mul.f32 	%f42, %f40, %f41;
	mul.f32 	%f129, %f42, %f39;
	add.s32 	%r60, %r58, %r23;
	ld.shared.f32 	%f43, [%r60];
	add.s32 	%r61, %r59, %r24;
	ld.shared.f32 	%f44, [%r61];
	mul.f32 	%f45, %f43, %f44;
	mul.f32 	%f128, %f45, %f39;
	add.s32 	%r62, %r60, %r23;
	ld.shared.f32 	%f46, [%r62];
	add.s32 	%r63, %r61, %r24;
	ld.shared.f32 	%f47, [%r63];
	mul.f32 	%f48, %f46, %f47;
	mul.f32 	%f127, %f48, %f39;
	add.s32 	%r64, %r62, %r23;
	ld.shared.f32 	%f49, [%r64];
	add.s32 	%r65, %r63, %r24;
	ld.shared.f32 	%f50, [%r65];
	mul.f32 	%f51, %f49, %f50;
	mul.f32 	%f134, %f51, %f39;
	add.s32 	%r66, %r64, %r23;
	ld.shared.f32 	%f52, [%r66];
	add.s32 	%r67, %r65, %r24;
	ld.shared.f32 	%f53, [%r67];
	mul.f32 	%f54, %f52, %f53;
	mul.f32 	%f133, %f54, %f39;
	add.s32 	%r68, %r66, %r23;
	ld.shared.f32 	%f55, [%r68];
	add.s32 	%r69, %r67, %r24;
	ld.shared.f32 	%f56, [%r69];
	mul.f32 	%f57, %f55, %f56;
	mul.f32 	%f132, %f57, %f39;
	add.s32 	%r70, %r68, %r23;
	ld.shared.f32 	%f58, [%r70];
	add.s32 	%r71, %r69, %r24;
	ld.shared.f32 	%f59, [%r71];
	mul.f32 	%f60, %f58, %f59;
	mul.f32 	%f131, %f60, %f39;
	setp.ge.u32 	%p10, %r18, %r20;
	@%p10 bra 	$L__BB0_14;
	mov.u32 	%r131, %r18;
$L__BB0_13:
	mul.wide.s32 	%rd47, %r131, 4;
	add.s64 	%rd48, %rd65, %rd47;
	ld.global.nc.u32 	%r73, [%rd48];
	// begin inline asm
	bfe.s32 %r72, %r73, 0, 5;
	// end inline asm
	add.s32 	%r84, %r72, %r133;
	// begin inline asm
	bfe.u32 %r74, %r73, 5, 1;
	// end inline asm
	add.s32 	%r85, %r74, %r132;
	// begin inline asm
	bfe.u32 %r76, %r73, 6, 10;
	// end inline asm
	shl.b32 	%r86, %r84, 2;
	mov.u32 	%r87, shared_mem;
	add.s32 	%r88, %r87, %r86;
	ld.shared.f32 	%f61, [%r88];
	shl.b32 	%r89, %r85, 2;
	add.s32 	%r90, %r6, %r89;
	ld.shared.f32 	%f62, [%r90];
	mul.f32 	%f63, %f61, %f62;
	shl.b32 	%r91, %r76, 2;
	add.s32 	%r92, %r10, %r91;
	ld.shared.f32 	%f64, [%r92];
	fma.rn.f32 	%f65, %f63, %f64, %f130;
	add.s32 	%r93, %r88, %r23;
	ld.shared.f32 	%f66, [%r93];
	add.s32 	%r94, %r90, %r24;
	ld.shared.f32 	%f67, [%r94];
	mul.f32 	%f68, %f66, %f67;
	fma.rn.f32 	%f69, %f68, %f64, %f129;
	add.s32 	%r95, %r93, %r23;
	ld.shared.f32 	%f70, [%r95];
	add.s32 	%r96, %r94, %r24;
	ld.shared.f32 	%f71, [%r96];
	mul.f32 	%f72, %f70, %f71;
	fma.rn.f32 	%f73, %f72, %f64, %f128;
	add.s32 	%r97, %r95, %r23;
	ld.shared.f32 	%f74, [%r97];
	add.s32 	%r98, %r96, %r24;
	ld.shared.f32 	%f75, [%r98];
	mul.f32 	%f76, %f74, %f75;
	fma.rn.f32 	%f77, %f76, %f64, %f127;
	add.s32 	%r99, %r97, %r23;
	ld.shared.f32 	%f78, [%r99];
	add.s32 	%r100, %r98, %r24;
	ld.shared.f32 	%f79, [%r100];
	mul.f32 	%f80, %f78, %f79;
	fma.rn.f32 	%f81, %f80, %f64, %f134;
	add.s32 	%r101, %r99, %r23;
	ld.shared.f32 	%f82, [%r101];
	add.s32 	%r102, %r100, %r24;
	ld.shared.f32 	%f83, [%r102];
	mul.f32 	%f84, %f82, %f83;
	fma.rn.f32 	%f85, %f84, %f64, %f133;
	add.s32 	%r103, %r101, %r23;
	ld.shared.f32 	%f86, [%r103];
	add.s32 	%r104, %r102, %r24;
	ld.shared.f32 	%f87, [%r104];
	mul.f32 	%f88, %f86, %f87;
	fma.rn.f32 	%f89, %f88, %f64, %f132;
	add.s32 	%r105, %r103, %r23;
	ld.shared.f32 	%f90, [%r105];
	add.s32 	%r106, %r104, %r24;
	ld.shared.f32 	%f91, [%r106];
	mul.f32 	%f92, %f90, %f91;
	fma.rn.f32 	%f93, %f92, %f64, %f131;
	// begin inline asm
	bfe.s32 %r78, %r73, 16, 5;
	// end inline asm
	add.s32 	%r133, %r78, %r84;
	// begin inline asm
	bfe.u32 %r80, %r73, 21, 1;
	// end inline asm
	add.s32 	%r132, %r80, %r85;
	// begin inline asm
	bfe.u32 %r82, %r73, 22, 10;
	// end inline asm
	shl.b32 	%r107, %r78, 2;
	add.s32 	%r108, %r88, %r107;
	ld.shared.f32 	%f94, [%r108];
	shl.b32 	%r109, %r80, 2;
	add.s32 	%r110, %r90, %r109;
	ld.shared.f32 	%f95, [%r110];
	mul.f32 	%f96, %f94, %f95;
	shl.b32 	%r111, %r82, 2;
	add.s32 	%r112, %r10, %r111;
	ld.shared.f32 	%f97, [%r112];
	fma.rn.f32 	%f130, %f96, %f97, %f65;
	add.s32 	%r113, %r108, %r23;
	ld.shared.f32 	%f98, [%r113];
	add.s32 	%r114, %r110, %r24;
	ld.shared.f32 	%f99, [%r114];
	mul.f32 	%f100, %f98, %f99;
	fma.rn.f32 	%f129, %f100, %f97, %f69;
	add.s32 	%r115, %r113, %r23;
	ld.shared.f32 	%f101, [%r115];
	add.s32 	%r116, %r114, %r24;
	ld.shared.f32 	%f102, [%r116];
	mul.f32 	%f103, %f101, %f102;
	fma.rn.f32 	%f128, %f103, %f97, %f73;
	add.s32 	%r117, %r115, %r23;
	ld.shared.f32 	%f104, [%r117];
	add.s32 	%r118, %r116, %r24;
	ld.shared.f32 	%f105, [%r118];
	mul.f32 	%f106, %f104, %f105;
	fma.rn.f32 	%f127, %f106, %f97, %f77;
	add.s32 	%r119, %r117, %r23;
	ld.shared.f32 	%f107, [%r119];
	add.s32 	%r120, %r118, %r24;
	ld.shared.f32 	%f108, [%r120];
	mul.f32 	%f109, %f107, %f108;
	fma.rn.f32 	%f134, %f109, %f97, %f81;
	add.s32 	%r121, %r119, %r23;
	ld.shared.f32 	%f110, [%r121];
	add.s32 	%r122, %r120, %r24;
	ld.shared.f32 	%f111, [%r122];
	mul.f32 	%f112, %f110, %f111;
	fma.rn.f32 	%f133, %f112, %f97, %f85;
	add.s32 	%r123, %r121, %r23;
	ld.shared.f32 	%f113, [%r123];
	add.s32 	%r124, %r122, %r24;
	ld.shared.f32 	%f114, [%r124];
	mul.f32 	%f115, %f113, %f114;
	fma.rn.f32 	%f132, %f115, %f97, %f89;
	add.s32 	%r125, %r123, %r23;
	ld.shared.f32 	%f116, [%r125];
	add.s32 	%r126, %r124, %r24;
	ld.shared.f32 	%f117, [%r126];
	mul.f32 	%f118, %f116, %f117;
	fma.rn.f32 	%f131, %f118, %f97, %f93;
	add.s32 	%r131, %r131, %r17;
	setp.lt.u32 	%p11, %r131, %r20;
	@%p11 bra 	$L__BB0_13;
$L__BB0_14:
	shl.b64 	%rd49, %rd64, 2;
	add.s64 	%rd50, %rd4, %rd49;
	st.global.f32 	[%rd50], %f130;
	add.s64 	%rd52, %rd50, %rd51;
	st.global.f32 	[%rd52], %f129;
	add.s64 	%rd53, %rd52, %rd51;
	st.global.f32 	[%rd53], %f128;
	add.s64 	%rd54, %rd53, %rd51;
	st.global.f32 	[%rd54], %f127;
	add.s64 	%rd55, %rd54, %rd51;
	st.global.f32 	[%rd55], %f134;
	add.s64 	%rd56, %rd55, %rd51;
	st.global.f32 	[%rd56], %f133;
	add.s64 	%rd57, %rd56, %rd51;
	st.global.f32 	[%rd57], %f132;
	add.s64 	%rd58, %rd57, %rd51;
	st.global.f32 	[%rd58], %f131;
	mul.wide.u32 	%rd59, %r20, 4;
	add.s64 	%rd65, %rd65, %rd59;
	add.s32 	%r130, %r130, %r17;
	cvt.s64.s32 	%rd64, %r130;
	setp.gt.u64 	%p12, %rd29, %rd64;
	@%p12 bra 	$L__BB0_11;
$L__BB0_15:
	ret;

}


// ===== COMPILED SASS (sm_100) =====

	.target	sm_100

	.elftype	@"ET_EXEC"


//--------------------- .note.nv.tkinfo           --------------------------
	.section	.note.nv.tkinfo,"",@"SHT_NOTE"
	.sectionflags	@"SHF_NOTE_NV_TKINFO"
	.tkinfo
        /*0018*/ 	.word	0x00000002
        /*0030*/ 	.string	""
        /*0030*/ 	.string	"ptxas"
        /*0030*/ 	.string	"Cuda compilation tools, release 13.0, V13.0.88"
        /*0030*/ 	.string	"Build cuda_13.0.r13.0/compiler.36424714_0"
        /*0030*/ 	.string	"-arch sm_100 -m 64 "



//--------------------- .note.nv.cuinfo           --------------------------
	.section	.note.nv.cuinfo,"",@"SHT_NOTE"
	.sectionflags	@"SHF_NOTE_NV_CUINFO"
        /*0018*/ 	.short	0x0002
        /*001a*/ 	.short	0x0064
        /*001c*/ 	.short	0x0082
	.zero		2


//--------------------- .nv.info                  --------------------------
	.section	.nv.info,"",@"SHT_CUDA_INFO"
	.align	4


	//----- nvinfo : EIATTR_REGCOUNT
	.align		4
        /*0000*/ 	.byte	0x04, 0x2f
        /*0002*/ 	.short	(.L_1 - .L_0)
	.align		4
.L_0:
        /*0004*/ 	.word	index@(_Z29tensor_product_forward_kernelPfS_S_S_PjS0_mmmmm)
        /*0008*/ 	.word	0x00000028


	//----- nvinfo : EIATTR_FRAME_SIZE
	.align		4
.L_1:
        /*000c*/ 	.byte	0x04, 0x11
        /*000e*/ 	.short	(.L_3 - .L_2)
	.align		4
.L_2:
        /*0010*/ 	.word	index@(_Z29tensor_product_forward_kernelPfS_S_S_PjS0_mmmmm)
        /*0014*/ 	.word	0x00000000


	//----- nvinfo : EIATTR_MIN_STACK_SIZE
	.align		4
.L_3:
        /*0018*/ 	.byte	0x04, 0x12
        /*001a*/ 	.short	(.L_5 - .L_4)
	.align		4
.L_4:
        /*001c*/ 	.word	index@(_Z29tensor_product_forward_kernelPfS_S_S_PjS0_mmmmm)
        /*0020*/ 	.word	0x00000000
.L_5:


//--------------------- .nv.compat                --------------------------
	.section	.nv.compat,"",@"SHT_CUDA_COMPAT_INFO"
	.align	4
        /*0000*/ 	.byte	0x02, 0x09, 0x00, 0x00, 0x02, 0x02, 0x01, 0x00, 0x02, 0x05, 0x05, 0x00, 0x03, 0x07, 0x01, 0x01
        /*0010*/ 	.byte	0x02, 0x03, 0x00, 0x00, 0x02, 0x06, 0x01, 0x00, 0x04, 0x0b, 0x08, 0x00, 0x09, 0x00, 0x00, 0x00
        /*0020*/ 	.byte	0x00, 0x00, 0x00, 0x00


//--------------------- .nv.info._Z29tensor_product_forward_kernelPfS_S_S_PjS0_mmmmm --------------------------
	.section	.nv.info._Z29tensor_product_forward_kernelPfS_S_S_PjS0_mmmmm,"",@"SHT_CUDA_INFO"
	.sectionflags	@""
	.align	4


	//----- nvinfo : EIATTR_CUDA_API_VERSION
	.align		4
        /*0000*/ 	.byte	0x04, 0x37
        /*0002*/ 	.short	(.L_7 - .L_6)
.L_6:
        /*0004*/ 	.word	0x00000082


	//----- nvinfo : EIATTR_KPARAM_INFO
	.align		4
.L_7:
        /*0008*/ 	.byte	0x04, 0x17
        /*000a*/ 	.short	(.L_9 - .L_8)
.L_8:
        /*000c*/ 	.word	0x00000000
        /*0010*/ 	.short	0x000a
        /*0012*/ 	.short	0x0050
        /*0014*/ 	.byte	0x00, 0xf0, 0x21, 0x00


	//----- nvinfo : EIATTR_KPARAM_INFO
	.align		4
.L_9:
        /*0018*/ 	.byte	0x04, 0x17
        /*001a*/ 	.short	(.L_11 - .L_10)
.L_10:
        /*001c*/ 	.word	0x00000000
        /*0020*/ 	.short	0x0009
        /*0022*/ 	.short	0x0048
        /*0024*/ 	.byte	0x00, 0xf0, 0x21, 0x00


	//----- nvinfo : EIATTR_KPARAM_INFO
	.align		4
.L_11:
        /*0028*/ 	.byte	0x04, 0x17
        /*002a*/ 	.short	(.L_13 - .L_12)
.L_12:
        /*002c*/ 	.word	0x00000000
        /*0030*/ 	.short	0x0008
        /*0032*/ 	.short	0x0040
        /*0034*/ 	.byte	0x00, 0xf0, 0x21, 0x00


	//----- nvinfo : EIATTR_KPARAM_INFO
	.align		4
.L_13:
        /*0038*/ 	.byte	0x04, 0x17
        /*003a*/ 	.short	(.L_15 - .L_14)
.L_14:
        /*003c*/ 	.word	0x00000000
        /*0040*/ 	.short	0x0007
        /*0042*/ 	.short	0x0038
        /*0044*/ 	.byte	0x00, 0xf0, 0x21, 0x00


	//----- nvinfo : EIATTR_KPARAM_INFO
	.align		4
.L_15:
        /*0048*/ 	.byte	0x04, 0x17
        /*004a*/ 	.short	(.L_17 - .L_16)
.L_16:
        /*004c*/ 	.word	0x00000000
        /*0050*/ 	.short	0x0006
        /*0052*/ 	.short	0x0030
        /*0054*/ 	.byte	0x00, 0xf0, 0x21, 0x00


	//----- nvinfo : EIATTR_KPARAM_INFO
	.align		4
.L_17:
        /*0058*/ 	.byte	0x04, 0x17
        /*005a*/ 	.short	(.L_19 - .L_18)
.L_18:
        /*005c*/ 	.word	0x00000000
        /*0060*/ 	.short	0x0005
        /*0062*/ 	.short	0x0028
        /*0064*/ 	.byte	0x00, 0xf5, 0x21, 0x00


	//----- nvinfo : EIATTR_KPARAM_INFO
	.align		4
.L_19:
        /*0068*/ 	.byte	0x04, 0x17
        /*006a*/ 	.short	(.L_21 - .L_20)
.L_20:
        /*006c*/ 	.word	0x00000000
        /*0070*/ 	.short	0x0004
        /*0072*/ 	.short	0x0020
        /*0074*/ 	.byte	0x00, 0xf5, 0x21, 0x00


	//----- nvinfo : EIATTR_KPARAM_INFO
	.align		4
.L_21:
        /*0078*/ 	.byte	0x04, 0x17
        /*007a*/ 	.short	(.L_23 - .L_22)
.L_22:
        /*007c*/ 	.word	0x00000000
        /*0080*/ 	.short	0x0003
        /*0082*/ 	.short	0x0018
        /*0084*/ 	.byte	0x00, 0xf5, 0x21, 0x00


	//----- nvinfo : EIATTR_KPARAM_INFO
	.align		4
.L_23:
        /*0088*/ 	.byte	0x04, 0x17
        /*008a*/ 	.short	(.L_25 - .L_24)
.L_24:
        /*008c*/ 	.word	0x00000000
        /*0090*/ 	.short	0x0002
        /*0092*/ 	.short	0x0010
        /*0094*/ 	.byte	0x00, 0xf5, 0x21, 0x00


	//----- nvinfo : EIATTR_KPARAM_INFO
	.align		4
.L_25:
        /*0098*/ 	.byte	0x04, 0x17
        /*009a*/ 	.short	(.L_27 - .L_26)
.L_26:
        /*009c*/ 	.word	0x00000000
        /*00a0*/ 	.short	0x0001
        /*00a2*/ 	.short	0x0008
        /*00a4*/ 	.byte	0x00, 0xf5, 0x21, 0x00


	//----- nvinfo : EIATTR_KPARAM_INFO
	.align		4
.L_27:
        /*00a8*/ 	.byte	0x04, 0x17
        /*00aa*/ 	.short	(.L_29 - .L_28)
.L_28:
        /*00ac*/ 	.word	0x00000000
        /*00b0*/ 	.short	0x0000
        /*00b2*/ 	.short	0x0000
        /*00b4*/ 	.byte	0x00, 0xf5, 0x21, 0x00


	//----- nvinfo : EIATTR_SPARSE_MMA_MASK
	.align		4
.L_29:
        /*00b8*/ 	.byte	0x03, 0x50
        /*00ba*/ 	.short	0x0000


	//----- nvinfo : EIATTR_MAXREG_COUNT
	.align		4
        /*00bc*/ 	.byte	0x03, 0x1b
        /*00be*/ 	.short	0x00ff


	//----- nvinfo : EIATTR_NUM_BARRIERS
	.align		4
        /*00c0*/ 	.byte	0x02, 0x4c
        /*00c2*/ 	.byte	0x01
	.zero		1


	//----- nvinfo : EIATTR_MERCURY_ISA_VERSION
	.align		4
        /*00c4*/ 	.byte	0x03, 0x5f
        /*00c6*/ 	.short	0x0101


	//----- nvinfo : EIATTR_VRC_CTA_INIT_COUNT
	.align		4
        /*00c8*/ 	.byte	0x02, 0x4a
	.zero		1
	.zero		1


	//----- nvinfo : EIATTR_EXIT_INSTR_OFFSETS
	.align		4
        /*00cc*/ 	.byte	0x04, 0x1c
        /*00ce*/ 	.short	(.L_31 - .L_30)


	//   ....[0]....
.L_30:
        /*00d0*/ 	.word	0x000000a0


	//   ....[1]....
        /*00d4*/ 	.word	0x00001580


	//----- nvinfo : EIATTR_CRS_STACK_SIZE
	.align		4
.L_31:
        /*00d8*/ 	.byte	0x04, 0x1e
        /*00da*/ 	.short	(.L_33 - .L_32)
.L_32:
        /*00dc*/ 	.word	0x00000000


	//----- nvinfo : EIATTR_CBANK_PARAM_SIZE
	.align		4
.L_33:
        /*00e0*/ 	.byte	0x03, 0x19
        /*00e2*/ 	.short	0x0058


	//----- nvinfo : EIATTR_PARAM_CBANK
	.align		4
        /*00e4*/ 	.byte	0x04, 0x0a
        /*00e6*/ 	.short	(.L_35 - .L_34)
	.align		4
.L_34:
        /*00e8*/ 	.word	index@(.nv.constant0._Z29tensor_product_forward_kernelPfS_S_S_PjS0_mmmmm)
        /*00ec*/ 	.short	0x0380
        /*00ee*/ 	.short	0x0058


	//----- nvinfo : EIATTR_SW_WAR
	.align		4
.L_35:
        /*00f0*/ 	.byte	0x04, 0x36
        /*00f2*/ 	.short	(.L_37 - .L_36)
.L_36:
        /*00f4*/ 	.word	0x00000008
.L_37:


//--------------------- .nv.callgraph             --------------------------
	.section	.nv.callgraph,"",@"SHT_CUDA_CALLGRAPH"
	.align	4
	.sectionentsize	8
	.align		4
        /*0000*/ 	.word	0x00000000
	.align		4
        /*0004*/ 	.word	0xffffffff
	.align		4
        /*0008*/ 	.word	0x00000000
	.align		4
        /*000c*/ 	.word	0xfffffffe
	.align		4
        /*0010*/ 	.word	0x00000000
	.align		4
        /*0014*/ 	.word	0xfffffffd
	.align		4
        /*0018*/ 	.word	0x00000000
	.align		4
        /*001c*/ 	.word	0xfffffffc


//--------------------- .text._Z29tensor_product_forward_kernelPfS_S_S_PjS0_mmmmm --------------------------
	.section	.text._Z29tensor_product_forward_kernelPfS_S_S_PjS0_mmmmm,"ax",@progbits
	.align	128
        .global         _Z29tensor_product_forward_kernelPfS_S_S_PjS0_mmmmm
        .type           _Z29tensor_product_forward_kernelPfS_S_S_PjS0_mmmmm,@function
        .size           _Z29tensor_product_forward_kernelPfS_S_S_PjS0_mmmmm,(.L_x_14 - _Z29tensor_product_forward_kernelPfS_S_S_PjS0_mmmmm)
        .other          _Z29tensor_product_forward_kernelPfS_S_S_PjS0_mmmmm,@"STO_CUDA_ENTRY STV_DEFAULT"
_Z29tensor_product_forward_kernelPfS_S_S_PjS0_mmmmm:
.text._Z29tensor_product_forward_kernelPfS_S_S_PjS0_mmmmm:
[----:B------:R-:W-:Y:S01]  /*0000*/  LDC R1, c[0x0][0x37c] ;  /* 0x0000df00ff017b82 */ /* 0x000fe20000000800 */
[----:B------:R-:W0:Y:S07]  /*0010*/  S2R R22, SR_TID.X ;  /* 0x0000000000167919 */ /* 0x000e2e0000002100 */
[----:B------:R-:W1:Y:S01]  /*0020*/  S2UR UR4, SR_CTAID.X ;  /* 0x00000000000479c3 */ /* 0x000e620000002500 */
[----:B------:R-:W0:Y:S07]  /*0030*/  LDCU.64 UR10, c[0x0][0x3c8] ;  /* 0x00007900ff0a77ac */ /* 0x000e2e0008000a00 */
[----:B------:R-:W2:Y:S01]  /*0040*/  LDC.64 R2, c[0x0][0x3d0] ;  /* 0x0000f400ff027b82 */ /* 0x000ea20000000a00 */
[----:B-1----:R-:W-:Y:S01]  /*0050*/  USHF.L.U32 UR5, UR4, 0x3, URZ ;  /* 0x0000000304057899 */ /* 0x002fe200080006ff */
[----:B0-----:R-:W-:-:S05]  /*0060*/  ISETP.GE.U32.AND P1, PT, R22, UR10, PT ;  /* 0x0000000a16007c0c */ /* 0x001fca000bf26070 */
[----:B--2---:R-:W-:Y:S02]  /*0070*/  ISETP.LE.U32.AND P0, PT, R2, UR5, PT ;  /* 0x0000000502007c0c */ /* 0x004fe4000bf03070 */
[----:B------:R-:W-:-:S04]  /*0080*/  ISETP.GE.U32.AND.EX P1, PT, RZ, UR11, PT, P1 ;  /* 0x0000000bff007c0c */ /* 0x000fc8000bf26110 */
[----:B------:R-:W-:-:S13]  /*0090*/  ISETP.GE.U32.OR.EX P0, PT, RZ, R3, P1, P0 ;  /* 0x00000003ff00720c */ /* 0x000fda0000f06500 */
[----:B------:R-:W-:Y:S05]  /*00a0*/  @P0 EXIT ;  /* 0x000000000000094d */ /* 0x000fea0003800000 */
[----:B------:R-:W0:Y:S01]  /*00b0*/  LDC.64 R20, c[0x0][0x3b0] ;  /* 0x0000ec00ff147b82 */ /* 0x000e220000000a00 */
[----:B------:R-:W1:Y:S01]  /*00c0*/  LDCU.64 UR6, c[0x0][0x390] ;  /* 0x00007200ff0677ac */ /* 0x000e620008000a00 */
[----:B------:R-:W-:Y:S02]  /*00d0*/  HFMA2 R5, -RZ, RZ, 0, 0 ;  /* 0x00000000ff057431 */ /* 0x000fe400000001ff */
[----:B------:R-:W-:Y:S01]  /*00e0*/  IMAD.MOV.U32 R26, RZ, RZ, R22 ;  /* 0x000000ffff1a7224 */ /* 0x000fe200078e0016 */
[----:B------:R-:W-:Y:S01]  /*00f0*/  BSSY.RECONVERGENT B0, `(.L_x_0) ;  /* 0x0000028000007945 */ /* 0x000fe20003800200 */
[----:B------:R-:W-:Y:S01]  /*0100*/  UIMAD.WIDE.U32 UR4, UR4, 0x20, URZ ;  /* 0x00000020040478a5 */ /* 0x000fe2000f8e00ff */
[----:B------:R-:W2:Y:S01]  /*0110*/  LDCU.64 UR14, c[0x0][0x358] ;  /* 0x00006b00ff0e77ac */ /* 0x000ea20008000a00 */
[----:B------:R-:W3:Y:S02]  /*0120*/  LDC.64 R6, c[0x0][0x3b8] ;  /* 0x0000ee00ff067b82 */ /* 0x000ee40000000a00 */
[----:B------:R-:W-:-:S04]  /*0130*/  UIMAD UR8, UR5, UR10, URZ ;  /* 0x0000000a050872a4 */ /* 0x000fc8000f8e02ff */
[----:B------:R-:W-:Y:S02]  /*0140*/  UIMAD UR8, UR4, UR11, UR8 ;  /* 0x0000000b040872a4 */ /* 0x000fe4000f8e0208 */
[----:B------:R-:W4:Y:S01]  /*0150*/  LDC.64 R2, c[0x0][0x388] ;  /* 0x0000e200ff027b82 */ /* 0x000f220000000a00 */
[----:B-1----:R-:W-:-:S04]  /*0160*/  UIMAD.WIDE.U32 UR6, UR4, UR10, UR6 ;  /* 0x0000000a040672a5 */ /* 0x002fc8000f8e0006 */
[----:B------:R-:W-:-:S03]  /*0170*/  UIADD3 UR8, UPT, UPT, UR7, UR8, URZ ;  /* 0x0000000807087290 */ /* 0x000fc6000fffe0ff */
[----:B------:R-:W1:Y:S01]  /*0180*/  LDC.64 R8, c[0x0][0x380] ;  /* 0x0000e000ff087b82 */ /* 0x000e620000000a00 */
[C---:B0-----:R-:W-:Y:S01]  /*0190*/  IMAD.SHL.U32 R14, R20.reuse, 0x8, RZ ;  /* 0x00000008140e7824 */ /* 0x041fe200078e00ff */
[C---:B------:R-:W-:Y:S01]  /*01a0*/  SHF.L.U64.HI R16, R20.reuse, 0x3, R21 ;  /* 0x0000000314107819 */ /* 0x040fe20000010215 */
[----:B------:R-:W-:-:S03]  /*01b0*/  IMAD R0, R20, UR5, RZ ;  /* 0x0000000514007c24 */ /* 0x000fc6000f8e02ff */
[----:B------:R-:W-:Y:S01]  /*01c0*/  ISETP.GT.U32.AND P0, PT, R14, R26, PT ;  /* 0x0000001a0e00720c */ /* 0x000fe20003f04070 */
[----:B------:R-:W-:Y:S02]  /*01d0*/  IMAD R21, R21, UR4, R0 ;  /* 0x0000000415157c24 */ /* 0x000fe4000f8e0200 */
[----:B---3--:R-:W-:Y:S01]  /*01e0*/  IMAD R0, R6, UR5, RZ ;  /* 0x0000000506007c24 */ /* 0x008fe2000f8e02ff */
[----:B------:R-:W-:-:S03]  /*01f0*/  ISETP.GT.U32.AND.EX P0, PT, R16, R5, PT, P0 ;  /* 0x000000051000720c */ /* 0x000fc60003f04100 */
[----:B------:R-:W-:Y:S02]  /*0200*/  IMAD R19, R7, UR4, R0 ;  /* 0x0000000407137c24 */ /* 0x000fe4000f8e0200 */
[----:B----4-:R-:W-:-:S04]  /*0210*/  IMAD.WIDE.U32 R2, R6, UR4, R2 ;  /* 0x0000000406027c25 */ /* 0x010fc8000f8e0002 */
[----:B-1----:R-:W-:-:S04]  /*0220*/  IMAD.WIDE.U32 R8, R20, UR4, R8 ;  /* 0x0000000414087c25 */ /* 0x002fc8000f8e0008 */
[----:B--2---:R-:W-:Y:S05]  /*0230*/  @!P0 BRA `(.L_x_1) ;  /* 0x00000000004c8947 */ /* 0x004fea0003800000 */
[----:B------:R-:W0:Y:S01]  /*0240*/  S2R R11, SR_CgaCtaId ;  /* 0x00000000000b7919 */ /* 0x000e220000008800 */
[----:B------:R-:W1:Y:S01]  /*0250*/  LDC R4, c[0x0][0x360] ;  /* 0x0000d800ff047b82 */ /* 0x000e620000000800 */
[----:B------:R-:W-:Y:S01]  /*0260*/  MOV R0, 0x400 ;  /* 0x0000040000007802 */ /* 0x000fe20000000f00 */
[----:B------:R-:W-:Y:S01]  /*0270*/  IMAD.IADD R18, R9, 0x1, R21 ;  /* 0x0000000109127824 */ /* 0x000fe200078e0215 */
[----:B------:R-:W-:Y:S01]  /*0280*/  MOV R12, R5 ;  /* 0x00000005000c7202 */ /* 0x000fe20000000f00 */
[----:B------:R-:W-:Y:S02]  /*0290*/  IMAD.MOV.U32 R17, RZ, RZ, R26 ;  /* 0x000000ffff117224 */ /* 0x000fe400078e001a */
[----:B------:R-:W-:Y:S01]  /*02a0*/  IMAD.MOV.U32 R13, RZ, RZ, R22 ;  /* 0x000000ffff0d7224 */ /* 0x000fe200078e0016 */
[----:B0-----:R-:W-:-:S07]  /*02b0*/  LEA R0, R11, R0, 0x18 ;  /* 0x000000000b007211 */ /* 0x001fce00078ec0ff */
.L_x_2:
[----:B0-----:R-:W-:-:S04]  /*02c0*/  LEA R10, P0, R17, R8, 0x2 ;  /* 0x00000008110a7211 */ /* 0x001fc800078010ff */
[----:B------:R-:W-:-:S05]  /*02d0*/  LEA.HI.X R11, R17, R18, R12, 0x2, P0 ;  /* 0x00000012110b7211 */ /* 0x000fca00000f140c */
[----:B------:R-:W2:Y:S01]  /*02e0*/  LDG.E.CONSTANT R10, desc[UR14][R10.64] ;  /* 0x0000000e0a0a7981 */ /* 0x000ea2000c1e9900 */
[----:B------:R-:W-:Y:S01]  /*02f0*/  IMAD R15, R13, 0x4, R0 ;  /* 0x000000040d0f7824 */ /* 0x000fe200078e0200 */
[----:B-1----:R-:W-:-:S04]  /*0300*/  IADD3 R17, PT, PT, R4, R13, RZ ;  /* 0x0000000d04117210 */ /* 0x002fc80007ffe0ff */
[----:B------:R-:W-:Y:S01]  /*0310*/  ISETP.GT.U32.AND P0, PT, R14, R17, PT ;  /* 0x000000110e00720c */ /* 0x000fe20003f04070 */
[--C-:B------:R-:W-:Y:S01]  /*0320*/  IMAD.MOV.U32 R13, RZ, RZ, R17.reuse ;  /* 0x000000ffff0d7224 */ /* 0x100fe200078e0011 */
[----:B------:R-:W-:-:S04]  /*0330*/  SHF.R.S32.HI R12, RZ, 0x1f, R17 ;  /* 0x0000001fff0c7819 */ /* 0x000fc80000011411 */
[----:B------:R-:W-:Y:S01]  /*0340*/  ISETP.GT.U32.AND.EX P0, PT, R16, R12, PT, P0 ;  /* 0x0000000c1000720c */ /* 0x000fe20003f04100 */
[----:B--2---:R0:W-:-:S12]  /*0350*/  STS [R15], R10 ;  /* 0x0000000a0f007388 */ /* 0x0041d80000000800 */
[----:B------:R-:W-:Y:S05]  /*0360*/  @P0 BRA `(.L_x_2) ;  /* 0xfffffffc00d40947 */ /* 0x000fea000383ffff */
.L_x_1:
[----:B------:R-:W-:Y:S05]  /*0370*/  BSYNC.RECONVERGENT B0 ;  /* 0x0000000000007941 */ /* 0x000fea0003800200 */
.L_x_0:
[----:B------:R-:W1:Y:S01]  /*0380*/  S2UR UR5, SR_CgaCtaId ;  /* 0x00000000000579c3 */ /* 0x000e620000008800 */
[C---:B------:R-:W-:Y:S01]  /*0390*/  IMAD.SHL.U32 R8, R6.reuse, 0x8, RZ ;  /* 0x0000000806087824 */ /* 0x040fe200078e00ff */
[----:B------:R-:W2:Y:S01]  /*03a0*/  LDCU.64 UR12, c[0x0][0x3c0] ;  /* 0x00007800ff0c77ac */ /* 0x000ea20008000a00 */
[----:B0-----:R-:W-:Y:S01]  /*03b0*/  SHF.L.U64.HI R10, R6, 0x3, R7 ;  /* 0x00000003060a7819 */ /* 0x001fe20000010207 */
[----:B------:R-:W-:Y:S01]  /*03c0*/  IMAD.IADD R9, R20, 0x1, R6 ;  /* 0x0000000114097824 */ /* 0x000fe200078e0206 */
[----:B------:R-:W-:Y:S01]  /*03d0*/  BSSY.RECONVERGENT B0, `(.L_x_3) ;  /* 0x000001c000007945 */ /* 0x000fe20003800200 */
[----:B------:R-:W-:Y:S01]  /*03e0*/  UMOV UR4, 0x400 ;  /* 0x0000040000047882 */ /* 0x000fe20000000000 */
[----:B------:R-:W-:Y:S01]  /*03f0*/  ISETP.GT.U32.AND P0, PT, R8, R26, PT ;  /* 0x0000001a0800720c */ /* 0x000fe20003f04070 */
[----:B------:R-:W-:-:S03]  /*0400*/  IMAD.IADD R12, R3, 0x1, R19 ;  /* 0x00000001030c7824 */ /* 0x000fc600078e0213 */
[----:B------:R-:W-:Y:S02]  /*0410*/  ISETP.GT.U32.AND.EX P0, PT, R10, R5, PT, P0 ;  /* 0x000000050a00720c */ /* 0x000fe40003f04100 */
[----:B--2---:R-:W-:Y:S01]  /*0420*/  ISETP.GE.U32.AND P1, PT, R26, UR12, PT ;  /* 0x0000000c1a007c0c */ /* 0x004fe2000bf26070 */
[----:B-1----:R-:W-:-:S03]  /*0430*/  ULEA UR4, UR5, UR4, 0x18 ;  /* 0x0000000405047291 */ /* 0x002fc6000f8ec0ff */
[----:B------:R-:W-:-:S03]  /*0440*/  ISETP.GE.U32.AND.EX P1, PT, R5, UR13, PT, P1 ;  /* 0x0000000d05007c0c */ /* 0x000fc6000bf26110 */
[----:B------:R-:W-:-:S04]  /*0450*/  MOV R28, UR4 ;  /* 0x00000004001c7c02 */ /* 0x000fc80008000f00 */
[----:B------:R-:W-:Y:S01]  /*0460*/  LEA R20, R20, R28, 0x5 ;  /* 0x0000001c14147211 */ /* 0x000fe200078e28ff */
[----:B------:R-:W-:-:S05]  /*0470*/  IMAD R9, R9, 0x20, R28 ;  /* 0x0000002009097824 */ /* 0x000fca00078e021c */
[----:B------:R-:W-:Y:S01]  /*0480*/  R2UR UR9, R9 ;  /* 0x00000000090972ca */ /* 0x000fe200000e0000 */
[----:B------:R-:W-:-:S14]  /*0490*/  @!P0 BRA `(.L_x_4) ;  /* 0x00000000003c8947 */ /* 0x000fdc0003800000 */
[----:B------:R-:W0:Y:S01]  /*04a0*/  LDC R0, c[0x0][0x360] ;  /* 0x0000d800ff007b82 */ /* 0x000e220000000800 */
[----:B------:R-:W-:Y:S01]  /*04b0*/  IMAD.MOV.U32 R13, RZ, RZ, R26 ;  /* 0x000000ffff0d7224 */ /* 0x000fe200078e001a */
[----:B------:R-:W-:Y:S01]  /*04c0*/  MOV R4, R5 ;  /* 0x0000000500047202 */ /* 0x000fe20000000f00 */
[----:B------:R-:W-:-:S07]  /*04d0*/  IMAD.MOV.U32 R9, RZ, RZ, R22 ;  /* 0x000000ffff097224 */ /* 0x000fce00078e0016 */
.L_x_5:
[----:B-1----:R-:W-:-:S04]  /*04e0*/  LEA R6, P0, R13, R2, 0x2 ;  /* 0x000000020d067211 */ /* 0x002fc800078010ff */
[----:B------:R-:W-:-:S05]  /*04f0*/  LEA.HI.X R7, R13, R12, R4, 0x2, P0 ;  /* 0x0000000c0d077211 */ /* 0x000fca00000f1404 */
[----:B------:R-:W2:Y:S01]  /*0500*/  LDG.E.CONSTANT R6, desc[UR14][R6.64] ;  /* 0x0000000e06067981 */ /* 0x000ea2000c1e9900 */
[----:B------:R-:W-:Y:S01]  /*0510*/  IMAD R11, R9, 0x4, R20 ;  /* 0x00000004090b7824 */ /* 0x000fe200078e0214 */
[----:B0-----:R-:W-:-:S04]  /*0520*/  IADD3 R13, PT, PT, R0, R9, RZ ;  /* 0x00000009000d7210 */ /* 0x001fc80007ffe0ff */
[----:B------:R-:W-:Y:S01]  /*0530*/  ISETP.GT.U32.AND P0, PT, R8, R13, PT ;  /* 0x0000000d0800720c */ /* 0x000fe20003f04070 */
[--C-:B------:R-:W-:Y:S01]  /*0540*/  IMAD.MOV.U32 R9, RZ, RZ, R13.reuse ;  /* 0x000000ffff097224 */ /* 0x100fe200078e000d */
[----:B------:R-:W-:-:S04]  /*0550*/  SHF.R.S32.HI R4, RZ, 0x1f, R13 ;  /* 0x0000001fff047819 */ /* 0x000fc8000001140d */
[----:B------:R-:W-:Y:S01]  /*0560*/  ISETP.GT.U32.AND.EX P0, PT, R10, R4, PT, P0 ;  /* 0x000000040a00720c */ /* 0x000fe20003f04100 */
[----:B--2---:R1:W-:-:S12]  /*0570*/  STS [R11], R6 ;  /* 0x000000060b007388 */ /* 0x0043d80000000800 */
[----:B------:R-:W-:Y:S05]  /*0580*/  @P0 BRA `(.L_x_5) ;  /* 0xfffffffc00d40947 */ /* 0x000fea000383ffff */
.L_x_4:
[----:B------:R-:W-:Y:S05]  /*0590*/  BSYNC.RECONVERGENT B0 ;  /* 0x0000000000007941 */ /* 0x000fea0003800200 */
.L_x_3:
[----:B------:R-:W0:Y:S01]  /*05a0*/  LDCU.64 UR4, c[0x0][0x398] ;  /* 0x00007300ff0477ac */ /* 0x000e220008000a00 */
[----:B------:R-:W-:Y:S04]  /*05b0*/  BSSY.RECONVERGENT B0, `(.L_x_6) ;  /* 0x0000011000007945 */ /* 0x000fe80003800200 */
[----:B------:R-:W-:Y:S05]  /*05c0*/  @P1 BRA `(.L_x_7) ;  /* 0x00000000003c1947 */ /* 0x000fea0003800000 */
[----:B------:R-:W2:Y:S01]  /*05d0*/  LDC R9, c[0x0][0x360] ;  /* 0x0000d800ff097b82 */ /* 0x000ea20000000800 */
[----:B------:R-:W-:Y:S01]  /*05e0*/  IMAD.MOV.U32 R4, RZ, RZ, R26 ;  /* 0x000000ffff047224 */ /* 0x000fe200078e001a */
[----:B-1----:R-:W-:Y:S01]  /*05f0*/  MOV R11, R5 ;  /* 0x00000005000b7202 */ /* 0x002fe20000000f00 */
[----:B------:R-:W-:-:S07]  /*0600*/  IMAD.MOV.U32 R0, RZ, RZ, R22 ;  /* 0x000000ffff007224 */ /* 0x000fce00078e0016 */
.L_x_8:
[----:B0--3--:R-:W-:-:S04]  /*0610*/  LEA R2, P0, R4, UR4, 0x2 ;  /* 0x0000000404027c11 */ /* 0x009fc8000f8010ff */
[----:B------:R-:W-:-:S05]  /*0620*/  LEA.HI.X R3, R4, UR5, R11, 0x2, P0 ;  /* 0x0000000504037c11 */ /* 0x000fca00080f140b */
[----:B------:R-:W3:Y:S01]  /*0630*/  LDG.E.CONSTANT R2, desc[UR14][R2.64] ;  /* 0x0000000e02027981 */ /* 0x000ee2000c1e9900 */
[----:B------:R-:W-:Y:S01]  /*0640*/  LEA R7, R0, UR9, 0x2 ;  /* 0x0000000900077c11 */ /* 0x000fe2000f8e10ff */
[----:B--2---:R-:W-:-:S05]  /*0650*/  IMAD.IADD R4, R9, 0x1, R0 ;  /* 0x0000000109047824 */ /* 0x004fca00078e0200 */
[----:B------:R-:W-:Y:S02]  /*0660*/  ISETP.GE.U32.AND P0, PT, R4, UR12, PT ;  /* 0x0000000c04007c0c */ /* 0x000fe4000bf06070 */
[----:B------:R-:W-:Y:S02]  /*0670*/  SHF.R.S32.HI R11, RZ, 0x1f, R4 ;  /* 0x0000001fff0b7819 */ /* 0x000fe40000011404 */
[----:B------:R-:W-:Y:S02]  /*0680*/  MOV R0, R4 ;  /* 0x0000000400007202 */ /* 0x000fe40000000f00 */
[----:B------:R-:W-:Y:S01]  /*0690*/  ISETP.GE.U32.AND.EX P0, PT, R11, UR13, PT, P0 ;  /* 0x0000000d0b007c0c */ /* 0x000fe2000bf06100 */
[----:B---3--:R3:W-:-:S12]  /*06a0*/  STS [R7], R2 ;  /* 0x0000000207007388 */ /* 0x0087d80000000800 */
[----:B------:R-:W-:Y:S05]  /*06b0*/  @!P0 BRA `(.L_x_8) ;  /* 0xfffffffc00d48947 */ /* 0x000fea000383ffff */
.L_x_7:
[----:B0-----:R-:W-:Y:S05]  /*06c0*/  BSYNC.RECONVERGENT B0 ;  /* 0x0000000000007941 */ /* 0x001fea0003800200 */
.L_x_6:
[----:B------:R-:W-:Y:S01]  /*06d0*/  BAR.SYNC.DEFER_BLOCKING 0x0 ;  /* 0x0000000000007b1d */ /* 0x000fe20000010000 */
[C---:B------:R-:W-:Y:S01]  /*06e0*/  SHF.L.U64.HI R37, R26.reuse, 0x2, R5 ;  /* 0x000000021a257819 */ /* 0x040fe20000010205 */
[----:B------:R-:W-:Y:S01]  /*06f0*/  IMAD.SHL.U32 R35, R26, 0x4, RZ ;  /* 0x000000041a237824 */ /* 0x000fe200078e00ff */
[----:B------:R-:W-:Y:S02]  /*0700*/  USHF.L.U64.HI UR5, UR10, 0x2, UR11 ;  /* 0x000000020a057899 */ /* 0x000fe4000801020b */
[----:B------:R-:W-:Y:S01]  /*0710*/  USHF.L.U32 UR4, UR10, 0x2, URZ ;  /* 0x000000020a047899 */ /* 0x000fe200080006ff */
[----:B------:R-:W0:Y:S01]  /*0720*/  LDCU UR12, c[0x0][0x360] ;  /* 0x00006c00ff0c77ac */ /* 0x000e220008000800 */
[----:B------:R-:W3:Y:S01]  /*0730*/  LDCU.64 UR16, c[0x0][0x3a0] ;  /* 0x00007400ff1077ac */ /* 0x000ee20008000a00 */
[----:B0-----:R-:W-:Y:S01]  /*0740*/  VIADD R0, R22, UR12 ;  /* 0x0000000c16007c36 */ /* 0x001fe20008000000 */
[----:B---3--:R-:W-:Y:S01]  /*0750*/  MOV R2, UR16 ;  /* 0x0000001000027c02 */ /* 0x008fe20008000f00 */
[----:B------:R-:W-:-:S07]  /*0760*/  IMAD.U32 R3, RZ, RZ, UR17 ;  /* 0x00000011ff037e24 */ /* 0x000fce000f8e00ff */
.L_x_12:
[----:B------:R-:W-:Y:S01]  /*0770*/  IADD3 R10, P0, PT, R2, R35, RZ ;  /* 0x00000023020a7210 */ /* 0x000fe20007f1e0ff */
[----:B-1----:R-:W0:Y:S04]  /*0780*/  LDC.64 R6, c[0x0][0x3a8] ;  /* 0x0000ea00ff067b82 */ /* 0x002e280000000a00 */
[----:B------:R-:W-:Y:S01]  /*0790*/  IMAD.X R11, R3, 0x1, R37, P0 ;  /* 0x00000001030b7824 */ /* 0x000fe200000e0625 */
[----:B------:R-:W-:-:S03]  /*07a0*/  SHF.R.S32.HI R9, RZ, 0x9, R22 ;  /* 0x00000009ff097819 */ /* 0x000fc60000011416 */
[----:B------:R-:W1:Y:S02]  /*07b0*/  LDC R8, c[0x0][0x3b0] ;  /* 0x0000ec00ff087b82 */ /* 0x000e640000000800 */
[----:B------:R-:W2:Y:S01]  /*07c0*/  LDG.E.CONSTANT R11, desc[UR14][R10.64] ;  /* 0x0000000e0a0b7981 */ /* 0x000ea2000c1e9900 */
[----:B0-----:R-:W-:-:S05]  /*07d0*/  IMAD.WIDE R6, R9, 0x4, R6 ;  /* 0x0000000409067825 */ /* 0x001fca00078e0206 */
[----:B------:R-:W0:Y:S01]  /*07e0*/  LDC R9, c[0x0][0x3b8] ;  /* 0x0000ee00ff097b82 */ /* 0x000e220000000800 */
[----:B------:R3:W4:Y:S01]  /*07f0*/  LDG.E.CONSTANT R33, desc[UR14][R6.64] ;  /* 0x0000000e06217981 */ /* 0x000722000c1e9900 */
[----:B------:R-:W-:Y:S01]  /*0800*/  BSSY.RECONVERGENT B0, `(.L_x_9) ;  /* 0x00000b9000007945 */ /* 0x000fe20003800200 */
[----:B--2---:R-:W-:Y:S02]  /*0810*/  SHF.L.U32 R4, R11, 0x2, RZ ;  /* 0x000000020b047819 */ /* 0x004fe400000006ff */
[--C-:B------:R-:W-:Y:S02]  /*0820*/  SHF.R.U32.HI R13, RZ, 0xa, R11.reuse ;  /* 0x0000000aff0d7819 */ /* 0x100fe4000001160b */
[----:B------:R-:W-:Y:S02]  /*0830*/  LOP3.LUT R15, R4, 0xffc, RZ, 0xc0, !PT ;  /* 0x00000ffc040f7812 */ /* 0x000fe400078ec0ff */
[----:B------:R-:W-:Y:S02]  /*0840*/  SGXT.U32 R13, R13, 0xa ;  /* 0x0000000a0d0d781a */ /* 0x000fe40000000000 */
[----:B------:R-:W-:Y:S01]  /*0850*/  SHF.R.U32.HI R21, RZ, 0x12, R11 ;  /* 0x00000012ff157819 */ /* 0x000fe2000001160b */
[----:B------:R-:W-:-:S02]  /*0860*/  IMAD.IADD R15, R28, 0x1, R15 ;  /* 0x000000011c0f7824 */ /* 0x000fc400078e020f */
[----:B------:R-:W-:Y:S01]  /*0870*/  IMAD R12, R13, 0x4, R20 ;  /* 0x000000040d0c7824 */ /* 0x000fe200078e0214 */
[----:B------:R-:W-:Y:S02]  /*0880*/  LOP3.LUT R21, R21, 0x3ffc, RZ, 0xc0, !PT ;  /* 0x00003ffc15157812 */ /* 0x000fe400078ec0ff */
[C---:B-1----:R-:W-:Y:S01]  /*0890*/  LEA R17, R8.reuse, R15, 0x2 ;  /* 0x0000000f08117211 */ /* 0x042fe200078e10ff */
[C---:B0-----:R-:W-:Y:S01]  /*08a0*/  IMAD R14, R9.reuse, 0x4, R12 ;  /* 0x00000004090e7824 */ /* 0x041fe200078e020c */
[----:B------:R0:W-:Y:S03]  /*08b0*/  LDS R4, [R15] ;  /* 0x000000000f047984 */ /* 0x0001e60000000800 */
[C---:B------:R-:W-:Y:S01]  /*08c0*/  IMAD R19, R8.reuse, 0x4, R17 ;  /* 0x0000000408137824 */ /* 0x040fe200078e0211 */
[----:B------:R-:W-:Y:S01]  /*08d0*/  LEA R16, R9, R14, 0x2 ;  /* 0x0000000e09107211 */ /* 0x000fe200078e10ff */
[----:B------:R-:W1:Y:S02]  /*08e0*/  LDS R27, [R12] ;  /* 0x000000000c1b7984 */ /* 0x000e640000000800 */
[----:B------:R-:W-:-:S02]  /*08f0*/  IMAD R31, R8, 0x4, R19 ;  /* 0x00000004081f7824 */ /* 0x000fc400078e0213 */
[C---:B------:R-:W-:Y:S01]  /*0900*/  IMAD R30, R9.reuse, 0x4, R16 ;  /* 0x00000004091e7824 */ /* 0x040fe200078e0210 */
[----:B---3--:R2:W-:Y:S02]  /*0910*/  LDS R6, [R17] ;  /* 0x0000000011067984 */ /* 0x0085e40000000800 */
[C---:B------:R-:W-:Y:S01]  /*0920*/  LEA R23, R8.reuse, R31, 0x2 ;  /* 0x0000001f08177211 */ /* 0x040fe200078e10ff */
[C---:B------:R-:W-:Y:S01]  /*0930*/  IMAD R32, R9.reuse, 0x4, R30 ;  /* 0x0000000409207824 */ /* 0x040fe200078e021e */
[----:B------:R3:W-:Y:S03]  /*0940*/  LDS R29, [R16] ;  /* 0x00000000101d7984 */ /* 0x0007e60000000800 */
[C---:B------:R-:W-:Y:S01]  /*0950*/  IMAD R34, R8.reuse, 0x4, R23 ;  /* 0x0000000408227824 */ /* 0x040fe200078e0217 */
[----:B------:R-:W-:Y:S01]  /*0960*/  LEA R36, R9, R32, 0x2 ;  /* 0x0000002009247211 */ /* 0x000fe200078e10ff */
[----:B------:R-:W5:Y:S02]  /*0970*/  LDS R7, [R14] ;  /* 0x000000000e077984 */ /* 0x000f640000000800 */
[----:B------:R-:W-:-:S02]  /*0980*/  IMAD R18, R8, 0x4, R34 ;  /* 0x0000000408127824 */ /* 0x000fc400078e0222 */
[C---:B0-----:R-:W-:Y:S01]  /*0990*/  IMAD R15, R9.reuse, 0x4, R36 ;  /* 0x00000004090f7824 */ /* 0x041fe200078e0224 */
[----:B------:R-:W0:Y:S02]  /*09a0*/  LDS R10, [R19] ;  /* 0x00000000130a7984 */ /* 0x000e240000000800 */
[----:B--2---:R-:W-:Y:S01]  /*09b0*/  LEA R17, R8, R18, 0x2 ;  /* 0x0000001208117211 */ /* 0x004fe200078e10ff */
[----:B---3--:R-:W-:Y:S01]  /*09c0*/  IMAD R16, R9, 0x4, R15 ;  /* 0x0000000409107824 */ /* 0x008fe200078e020f */
[----:B------:R-:W-:Y:S04]  /*09d0*/  LDS R24, [R31] ;  /* 0x000000001f187984 */ /* 0x000fe80000000800 */
[----:B------:R1:W2:Y:S04]  /*09e0*/  LDS R25, [R30] ;  /* 0x000000001e197984 */ /* 0x0002a80000000800 */
[----:B------:R-:W-:Y:S04]  /*09f0*/  LDS R23, [R23] ;  /* 0x0000000017177984 */ /* 0x000fe80000000800 */
[----:B------:R2:W3:Y:S04]  /*0a00*/  LDS R12, [R32] ;  /* 0x00000000200c7984 */ /* 0x0004e80000000800 */
[----:B------:R-:W-:Y:S01]  /*0a10*/  LDS R19, [R34] ;  /* 0x0000000022137984 */ /* 0x000fe20000000800 */
[----:B-1----:R-:W-:Y:S01]  /*0a20*/  FMUL R30, R4, R27 ;  /* 0x0000001b041e7220 */ /* 0x002fe20000400000 */
[----:B------:R-:W-:-:S02]  /*0a30*/  LEA R4, P0, R26, UR6, 0x2 ;  /* 0x000000061a047c11 */ /* 0x000fc4000f8010ff */
[----:B------:R-:W1:Y:S02]  /*0a40*/  LDS R14, [R36] ;  /* 0x00000000240e7984 */ /* 0x000e640000000800 */
[----:B------:R-:W-:Y:S02]  /*0a50*/  LEA.HI.X R5, R26, UR8, R5, 0x2, P0 ;  /* 0x000000081a057c11 */ /* 0x000fe400080f1405 */
[----:B------:R-:W-:Y:S01]  /*0a60*/  LDS R18, [R18] ;  /* 0x0000000012127984 */ /* 0x000fe20000000800 */
[----:B----4-:R-:W-:-:S03]  /*0a70*/  ISETP.GE.U32.AND P0, PT, R0, R33, PT ;  /* 0x000000210000720c */ /* 0x010fc60003f06070 */
[----:B------:R-:W4:Y:S01]  /*0a80*/  LDS R15, [R15] ;  /* 0x000000000f0f7984 */ /* 0x000f220000000800 */
[----:B-----5:R-:W-:-:S03]  /*0a90*/  FMUL R6, R6, R7 ;  /* 0x0000000706067220 */ /* 0x020fc60000400000 */
[----:B------:R-:W-:Y:S04]  /*0aa0*/  LDS R17, [R17] ;  /* 0x0000000011117984 */ /* 0x000fe80000000800 */
[----:B------:R-:W5:Y:S01]  /*0ab0*/  LDS R16, [R16] ;  /* 0x0000000010107984 */ /* 0x000f620000000800 */
[----:B0-----:R-:W-:-:S03]  /*0ac0*/  FMUL R10, R10, R29 ;  /* 0x0000001d0a0a7220 */ /* 0x001fc60000400000 */
[----:B------:R-:W0:Y:S01]  /*0ad0*/  LDS R21, [R21+UR9] ;  /* 0x0000000915157984 */ /* 0x000e220008000800 */
[----:B--2---:R-:W-:Y:S01]  /*0ae0*/  FMUL R32, R24, R25 ;  /* 0x0000001918207220 */ /* 0x004fe20000400000 */
[----:B---3--:R-:W-:Y:S01]  /*0af0*/  FMUL R12, R23, R12 ;  /* 0x0000000c170c7220 */ /* 0x008fe20000400000 */
[----:B-1----:R-:W-:Y:S01]  /*0b00*/  FMUL R14, R19, R14 ;  /* 0x0000000e130e7220 */ /* 0x002fe20000400000 */
[----:B----4-:R-:W-:Y:S01]  /*0b10*/  FMUL R18, R18, R15 ;  /* 0x0000000f12127220 */ /* 0x010fe20000400000 */
[----:B-----5:R-:W-:Y:S01]  /*0b20*/  FMUL R16, R17, R16 ;  /* 0x0000001011107220 */ /* 0x020fe20000400000 */
[----:B0-----:R-:W-:Y:S01]  /*0b30*/  FMUL R26, R30, R21 ;  /* 0x000000151e1a7220 */ /* 0x001fe20000400000 */
[C---:B------:R-:W-:Y:S01]  /*0b40*/  FMUL R24, R21.reuse, R6 ;  /* 0x0000000615187220 */ /* 0x040fe20000400000 */
[C---:B------:R-:W-:Y:S01]  /*0b50*/  FMUL R31, R21.reuse, R10 ;  /* 0x0000000a151f7220 */ /* 0x040fe20000400000 */
[C---:B------:R-:W-:Y:S01]  /*0b60*/  FMUL R29, R21.reuse, R32 ;  /* 0x00000020151d7220 */ /* 0x040fe20000400000 */
[C---:B------:R-:W-:Y:S01]  /*0b70*/  FMUL R27, R21.reuse, R12 ;  /* 0x0000000c151b7220 */ /* 0x040fe20000400000 */
[C---:B------:R-:W-:Y:S01]  /*0b80*/  FMUL R25, R21.reuse, R14 ;  /* 0x0000000e15197220 */ /* 0x040fe20000400000 */
[C---:B------:R-:W-:Y:S01]  /*0b90*/  FMUL R23, R21.reuse, R18 ;  /* 0x0000001215177220 */ /* 0x040fe20000400000 */
[----:B------:R-:W-:Y:S01]  /*0ba0*/  FMUL R21, R21, R16 ;  /* 0x0000001015157220 */ /* 0x000fe20000400000 */
[----:B------:R-:W-:Y:S06]  /*0bb0*/  @P0 BRA `(.L_x_10) ;  /* 0x0000000400f40947 */ /* 0x000fec0003800000 */
[----:B------:R-:W0:Y:S01]  /*0bc0*/  S2R R7, SR_CgaCtaId ;  /* 0x0000000000077919 */ /* 0x000e220000008800 */
[----:B------:R-:W-:Y:S01]  /*0bd0*/  MOV R28, 0x400 ;  /* 0x00000400001c7802 */ /* 0x000fe20000000f00 */
[----:B------:R-:W-:Y:S01]  /*0be0*/  IMAD.MOV.U32 R10, RZ, RZ, R0 ;  /* 0x000000ffff0a7224 */ /* 0x000fe200078e0000 */
[----:B------:R-:W-:Y:S02]  /*0bf0*/  LOP3.LUT R11, R11, 0x3ff, RZ, 0xc0, !PT ;  /* 0x000003ff0b0b7812 */ /* 0x000fe400078ec0ff */
[----:B0-----:R-:W-:-:S07]  /*0c00*/  LEA R28, R7, R28, 0x18 ;  /* 0x0000001c071c7211 */ /* 0x001fce00078ec0ff */
.L_x_11:
[----:B------:R-:W-:-:S06]  /*0c10*/  IMAD.WIDE R6, R10, 0x4, R2 ;  /* 0x000000040a067825 */ /* 0x000fcc00078e0202 */
[----:B------:R-:W2:Y:S01]  /*0c20*/  LDG.E.CONSTANT R6, desc[UR14][R6.64] ;  /* 0x0000000e06067981 */ /* 0x000ea2000c1e9900 */
[----:B------:R-:W-:-:S04]  /*0c30*/  IADD3 R10, PT, PT, R10, UR12, RZ ;  /* 0x0000000c0a0a7c10 */ /* 0x000fc8000fffe0ff */
[----:B------:R-:W-:Y:S02]  /*0c40*/  ISETP.GE.U32.AND P0, PT, R10, R33, PT ;  /* 0x000000210a00720c */ /* 0x000fe40003f06070 */
[--C-:B--2---:R-:W-:Y:S02]  /*0c50*/  SHF.R.U32.HI R14, RZ, 0x5, R6.reuse ;  /* 0x00000005ff0e7819 */ /* 0x104fe40000011606 */
[----:B------:R-:W-:Y:S02]  /*0c60*/  SGXT R12, R6, 0x5 ;  /* 0x00000005060c781a */ /* 0x000fe40000000200 */
[----:B------:R-:W-:Y:S02]  /*0c70*/  SGXT.U32 R14, R14, 0x1 ;  /* 0x000000010e0e781a */ /* 0x000fe40000000000 */
[----:B------:R-:W-:Y:S02]  /*0c80*/  IADD3 R11, PT, PT, R12, R11, RZ ;  /* 0x0000000b0c0b7210 */ /* 0x000fe40007ffe0ff */
[----:B------:R-:W-:Y:S01]  /*0c90*/  SHF.R.U32.HI R7, RZ, 0x6, R6 ;  /* 0x00000006ff077819 */ /* 0x000fe20000011606 */
[----:B------:R-:W-:Y:S01]  /*0ca0*/  IMAD.IADD R13, R14, 0x1, R13 ;  /* 0x000000010e0d7824 */ /* 0x000fe200078e020d */
[----:B------:R-:W-:-:S02]  /*0cb0*/  LEA R15, R11, R28, 0x2 ;  /* 0x0000001c0b0f7211 */ /* 0x000fc400078e10ff */
[----:B------:R-:W-:Y:S01]  /*0cc0*/  SGXT.U32 R7, R7, 0xa ;  /* 0x0000000a0707781a */ /* 0x000fe20000000000 */
[----:B------:R-:W-:Y:S01]  /*0cd0*/  IMAD R12, R13, 0x4, R20 ;  /* 0x000000040d0c7824 */ /* 0x000fe200078e0214 */
[C---:B------:R-:W-:Y:S02]  /*0ce0*/  LEA R19, R8.reuse, R15, 0x2 ;  /* 0x0000000f08137211 */ /* 0x040fe400078e10ff */
[----:B------:R-:W-:Y:S01]  /*0cf0*/  LEA R14, R7, UR9, 0x2 ;  /* 0x00000009070e7c11 */ /* 0x000fe2000f8e10ff */
[C---:B------:R-:W-:Y:S01]  /*0d00*/  IMAD R30, R9.reuse, 0x4, R12 ;  /* 0x00000004091e7824 */ /* 0x040fe200078e020c */
[----:B------:R-:W-:Y:S01]  /*0d10*/  LEA R7, R8, R19, 0x2 ;  /* 0x0000001308077211 */ /* 0x000fe200078e10ff */
[----:B------:R-:W-:Y:S02]  /*0d20*/  LDS R18, [R19] ;  /* 0x0000000013127984 */ /* 0x000fe40000000800 */
[C---:B------:R-:W-:Y:S02]  /*0d30*/  IMAD R16, R9.reuse, 0x4, R30 ;  /* 0x0000000409107824 */ /* 0x040fe400078e021e */
[----:B------:R-:W0:Y:S04]  /*0d40*/  LDS R17, [R30] ;  /* 0x000000001e117984 */ /* 0x000e280000000800 */
[----:B------:R-:W1:Y:S04]  /*0d50*/  LDS R14, [R14] ;  /* 0x000000000e0e7984 */ /* 0x000e680000000800 */
[----:B------:R-:W-:Y:S04]  /*0d60*/  LDS R32, [R7] ;  /* 0x0000000007207984 */ /* 0x000fe80000000800 */
[----:B------:R2:W3:Y:S01]  /*0d70*/  LDS R34, [R16] ;  /* 0x0000000010227984 */ /* 0x0004e20000000800 */
[----:B0-----:R-:W-:Y:S01]  /*0d80*/  FMUL R17, R18, R17 ;  /* 0x0000001112117220 */ /* 0x001fe20000400000 */
[----:B------:R-:W-:-:S03]  /*0d90*/  IMAD R18, R9, 0x4, R16 ;  /* 0x0000000409127824 */ /* 0x000fc600078e0210 */
[----:B-1----:R-:W-:Y:S01]  /*0da0*/  FFMA R24, R14, R17, R24 ;  /* 0x000000110e187223 */ /* 0x002fe20000000018 */
[C---:B------:R-:W-:Y:S01]  /*0db0*/  LEA R17, R8.reuse, R7, 0x2 ;  /* 0x0000000708117211 */ /* 0x040fe200078e10ff */
[----:B------:R-:W-:Y:S01]  /*0dc0*/  LDS R36, [R18] ;  /* 0x0000000012247984 */ /* 0x000fe20000000800 */
[C---:B------:R-:W-:Y:S02]  /*0dd0*/  IMAD R30, R9.reuse, 0x4, R18 ;  /* 0x00000004091e7824 */ /* 0x040fe400078e0212 */
[----:B------:R-:W-:Y:S02]  /*0de0*/  LEA R19, R8, R17, 0x2 ;  /* 0x0000001108137211 */ /* 0x000fe400078e10ff */
[----:B--2---:R-:W-:Y:S02]  /*0df0*/  IMAD R16, R9, 0x4, R30 ;  /* 0x0000000409107824 */ /* 0x004fe400078e021e */
[----:B---3--:R-:W-:Y:S01]  /*0e00*/  FMUL R32, R32, R34 ;  /* 0x0000002220207220 */ /* 0x008fe20000400000 */
[----:B------:R-:W-:Y:S01]  /*0e10*/  LEA R7, R8, R19, 0x2 ;  /* 0x0000001308077211 */ /* 0x000fe200078e10ff */
[----:B------:R-:W0:Y:S02]  /*0e20*/  LDS R34, [R17] ;  /* 0x0000000011227984 */ /* 0x000e240000000800 */
[----:B------:R-:W-:-:S02]  /*0e30*/  FFMA R31, R14, R32, R31 ;  /* 0x000000200e1f7223 */ /* 0x000fc4000000001f */
[----:B------:R-:W-:Y:S04]  /*0e40*/  LDS R32, [R19] ;  /* 0x0000000013207984 */ /* 0x000fe80000000800 */
[----:B------:R-:W-:Y:S04]  /*0e50*/  LDS R17, [R7] ;  /* 0x0000000007117984 */ /* 0x000fe80000000800 */
[----:B------:R-:W1:Y:S01]  /*0e60*/  LDS R18, [R16] ;  /* 0x0000000010127984 */ /* 0x000e620000000800 */
[----:B0-----:R-:W-:-:S03]  /*0e70*/  FMUL R34, R34, R36 ;  /* 0x0000002422227220 */ /* 0x001fc60000400000 */
[----:B------:R-:W0:Y:S01]  /*0e80*/  LDS R36, [R30] ;  /* 0x000000001e247984 */ /* 0x000e220000000800 */
[----:B------:R-:W-:Y:S01]  /*0e90*/  FFMA R29, R14, R34, R29 ;  /* 0x000000220e1d7223 */ /* 0x000fe2000000001d */
[----:B-1----:R-:W-:Y:S01]  /*0ea0*/  FMUL R17, R17, R18 ;  /* 0x0000001211117220 */ /* 0x002fe20000400000 */
[----:B------:R-:W-:-:S03]  /*0eb0*/  LEA R18, R8, R7, 0x2 ;  /* 0x0000000708127211 */ /* 0x000fc600078e10ff */
[----:B------:R-:W-:Y:S01]  /*0ec0*/  FFMA R25, R14, R17, R25 ;  /* 0x000000110e197223 */ /* 0x000fe20000000019 */
[----:B------:R-:W-:Y:S02]  /*0ed0*/  LEA R34, R8, R18, 0x2 ;  /* 0x0000001208227211 */ /* 0x000fe400078e10ff */
[----:B------:R-:W-:Y:S04]  /*0ee0*/  LDS R18, [R18] ;  /* 0x0000000012127984 */ /* 0x000fe80000000800 */
[----:B------:R-:W-:Y:S01]  /*0ef0*/  LDS R34, [R34] ;  /* 0x0000000022227984 */ /* 0x000fe20000000800 */
[----:B0-----:R-:W-:-:S04]  /*0f00*/  FMUL R32, R32, R36 ;  /* 0x0000002420207220 */ /* 0x001fc80000400000 */
[----:B------:R-:W-:Y:S01]  /*0f10*/  FFMA R27, R14, R32, R27 ;  /* 0x000000200e1b7223 */ /* 0x000fe2000000001b */
[C---:B------:R-:W-:Y:S02]  /*0f20*/  IMAD R32, R9.reuse, 0x4, R16 ;  /* 0x0000000409207824 */ /* 0x040fe400078e0210 */
[----:B------:R-:W-:Y:S02]  /*0f30*/  LDS R16, [R12] ;  /* 0x000000000c107984 */ /* 0x000fe40000000800 */
[----:B------:R-:W-:Y:S02]  /*0f40*/  IMAD R36, R9, 0x4, R32 ;  /* 0x0000000409247824 */ /* 0x000fe400078e0220 */
[----:B------:R-:W0:Y:S04]  /*0f50*/  LDS R19, [R32] ;  /* 0x0000000020137984 */ /* 0x000e280000000800 */
[----:B------:R-:W1:Y:S01]  /*0f60*/  LDS R7, [R36] ;  /* 0x0000000024077984 */ /* 0x000e620000000800 */
[----:B0-----:R-:W-:Y:S01]  /*0f70*/  FMUL R30, R18, R19 ;  /* 0x00000013121e7220 */ /* 0x001fe20000400000 */
[----:B------:R-:W-:Y:S01]  /*0f80*/  SHF.R.S32.HI R18, RZ, 0x10, R6 ;  /* 0x00000010ff127819 */ /* 0x000fe20000011406 */
[----:B-1----:R-:W-:-:S02]  /*0f90*/  FMUL R19, R34, R7 ;  /* 0x0000000722137220 */ /* 0x002fc40000400000 */
[C---:B------:R-:W-:Y:S01]  /*0fa0*/  FFMA R23, R14.reuse, R30, R23 ;  /* 0x0000001e0e177223 */ /* 0x040fe20000000017 */
[----:B------:R-:W0:Y:S01]  /*0fb0*/  LDS R7, [R15] ;  /* 0x000000000f077984 */ /* 0x000e220000000800 */
[----:B------:R-:W-:Y:S01]  /*0fc0*/  FFMA R21, R14, R19, R21 ;  /* 0x000000130e157223 */ /* 0x000fe20000000015 */
[----:B0-----:R-:W-:Y:S01]  /*0fd0*/  FMUL R17, R7, R16 ;  /* 0x0000001007117220 */ /* 0x001fe20000400000 */
[----:B------:R-:W-:Y:S02]  /*0fe0*/  SHF.R.U32.HI R7, RZ, 0x15, R6 ;  /* 0x00000015ff077819 */ /* 0x000fe40000011606 */
[----:B------:R-:W-:Y:S01]  /*0ff0*/  SGXT R16, R18, 0x5 ;  /* 0x000000051210781a */ /* 0x000fe20000000200 */
[----:B------:R-:W-:Y:S01]  /*1000*/  FFMA R26, R17, R14, R26 ;  /* 0x0000000e111a7223 */ /* 0x000fe2000000001a */
[----:B------:R-:W-:Y:S02]  /*1010*/  SGXT.U32 R7, R7, 0x1 ;  /* 0x000000010707781a */ /* 0x000fe40000000000 */
[----:B------:R-:W-:-:S02]  /*1020*/  LEA R30, R16, R15, 0x2 ;  /* 0x0000000f101e7211 */ /* 0x000fc400078e10ff */
[----:B------:R-:W-:Y:S01]  /*1030*/  SHF.R.U32.HI R6, RZ, 0x16, R6 ;  /* 0x00000016ff067819 */ /* 0x000fe20000011606 */
[----:B------:R-:W-:Y:S01]  /*1040*/  IMAD R32, R7, 0x4, R12 ;  /* 0x0000000407207824 */ /* 0x000fe200078e020c */
[----:B------:R-:W-:Y:S01]  /*1050*/  LEA R15, R8, R30, 0x2 ;  /* 0x0000001e080f7211 */ /* 0x000fe200078e10ff */
[----:B------:R-:W-:Y:S01]  /*1060*/  LDS R18, [R30] ;  /* 0x000000001e127984 */ /* 0x000fe20000000800 */
[----:B------:R-:W-:Y:S01]  /*1070*/  IADD3 R11, PT, PT, R11, R16, RZ ;  /* 0x000000100b0b7210 */ /* 0x000fe20007ffe0ff */
[----:B------:R-:W-:Y:S01]  /*1080*/  IMAD R14, R9, 0x4, R32 ;  /* 0x00000004090e7824 */ /* 0x000fe200078e0220 */
[----:B------:R-:W-:Y:S01]  /*1090*/  SGXT.U32 R6, R6, 0xa ;  /* 0x0000000a0606781a */ /* 0x000fe20000000000 */
[----:B------:R-:W0:Y:S01]  /*10a0*/  LDS R19, [R32] ;  /* 0x0000000020137984 */ /* 0x000e220000000800 */
[----:B------:R-:W-:Y:S01]  /*10b0*/  LEA R16, R8, R15, 0x2 ;  /* 0x0000000f08107211 */ /* 0x000fe200078e10ff */
[----:B------:R-:W-:Y:S01]  /*10c0*/  IMAD.IADD R13, R13, 0x1, R7 ;  /* 0x000000010d0d7824 */ /* 0x000fe200078e0207 */
[----:B------:R-:W-:Y:S01]  /*10d0*/  LEA R6, R6, UR9, 0x2 ;  /* 0x0000000906067c11 */ /* 0x000fe2000f8e10ff */
[----:B------:R-:W-:Y:S01]  /*10e0*/  LDS R17, [R15] ;  /* 0x000000000f117984 */ /* 0x000fe20000000800 */
[----:B------:R-:W-:-:S03]  /*10f0*/  LEA R7, R8, R16, 0x2 ;  /* 0x0000001008077211 */ /* 0x000fc600078e10ff */
[----:B------:R-:W1:Y:S04]  /*1100*/  LDS R12, [R14] ;  /* 0x000000000e0c7984 */ /* 0x000e680000000800 */
[----:B------:R-:W-:Y:S04]  /*1110*/  LDS R16, [R16] ;  /* 0x0000000010107984 */ /* 0x000fe80000000800 */
[----:B------:R-:W2:Y:S01]  /*1120*/  LDS R6, [R6] ;  /* 0x0000000006067984 */ /* 0x000ea20000000800 */
[----:B0-----:R-:W-:Y:S01]  /*1130*/  FMUL R19, R18, R19 ;  /* 0x0000001312137220 */ /* 0x001fe20000400000 */
[----:B------:R-:W-:-:S02]  /*1140*/  IMAD R18, R9, 0x4, R14 ;  /* 0x0000000409127824 */ /* 0x000fc400078e020e */
[----:B------:R-:W-:Y:S01]  /*1150*/  LDS R14, [R7] ;  /* 0x00000000070e7984 */ /* 0x000fe20000000800 */
[----:B-1----:R-:W-:Y:S01]  /*1160*/  FMUL R17, R17, R12 ;  /* 0x0000000c11117220 */ /* 0x002fe20000400000 */
[----:B------:R-:W-:Y:S02]  /*1170*/  IMAD R12, R9, 0x4, R18 ;  /* 0x00000004090c7824 */ /* 0x000fe400078e0212 */
[----:B------:R-:W0:Y:S04]  /*1180*/  LDS R18, [R18] ;  /* 0x0000000012127984 */ /* 0x000e280000000800 */
[----:B------:R-:W1:Y:S01]  /*1190*/  LDS R15, [R12] ;  /* 0x000000000c0f7984 */ /* 0x000e620000000800 */
[----:B--2---:R-:W-:Y:S01]  /*11a0*/  FFMA R26, R19, R6, R26 ;  /* 0x00000006131a7223 */ /* 0x004fe2000000001a */
[----:B------:R-:W-:Y:S01]  /*11b0*/  LEA R19, R8, R7, 0x2 ;  /* 0x0000000708137211 */ /* 0x000fe200078e10ff */
[----:B------:R-:W-:-:S04]  /*11c0*/  FFMA R24, R6, R17, R24 ;  /* 0x0000001106187223 */ /* 0x000fc80000000018 */
[----:B------:R-:W-:Y:S01]  /*11d0*/  LDS R7, [R19] ;  /* 0x0000000013077984 */ /* 0x000fe20000000800 */
[----:B0-----:R-:W-:-:S04]  /*11e0*/  FMUL R30, R16, R18 ;  /* 0x00000012101e7220 */ /* 0x001fc80000400000 */
[----:B------:R-:W-:Y:S01]  /*11f0*/  FFMA R31, R6, R30, R31 ;  /* 0x0000001e061f7223 */ /* 0x000fe2000000001f */
[C---:B------:R-:W-:Y:S02]  /*1200*/  IMAD R30, R9.reuse, 0x4, R12 ;  /* 0x00000004091e7824 */ /* 0x040fe400078e020c */
[----:B-1----:R-:W-:Y:S01]  /*1210*/  FMUL R14, R14, R15 ;  /* 0x0000000f0e0e7220 */ /* 0x002fe20000400000 */
[C---:B------:R-:W-:Y:S01]  /*1220*/  LEA R15, R8.reuse, R19, 0x2 ;  /* 0x00000013080f7211 */ /* 0x040fe200078e10ff */
[C---:B------:R-:W-:Y:S01]  /*1230*/  IMAD R16, R9.reuse, 0x4, R30 ;  /* 0x0000000409107824 */ /* 0x040fe200078e021e */
[----:B------:R-:W0:Y:S02]  /*1240*/  LDS R12, [R30] ;  /* 0x000000001e0c7984 */ /* 0x000e240000000800 */
[----:B------:R-:W-:Y:S01]  /*1250*/  LEA R32, R8, R15, 0x2 ;  /* 0x0000000f08207211 */ /* 0x000fe200078e10ff */
[----:B------:R-:W-:Y:S01]  /*1260*/  FFMA R29, R6, R14, R29 ;  /* 0x0000000e061d7223 */ /* 0x000fe2000000001d */
[----:B------:R-:W-:Y:S01]  /*1270*/  IMAD R34, R9, 0x4, R16 ;  /* 0x0000000409227824 */ /* 0x000fe200078e0210 */
[----:B------:R-:W-:Y:S01]  /*1280*/  LDS R15, [R15] ;  /* 0x000000000f0f7984 */ /* 0x000fe20000000800 */
[----:B------:R-:W-:-:S02]  /*1290*/  LEA R18, R8, R32, 0x2 ;  /* 0x0000002008127211 */ /* 0x000fc400078e10ff */
[----:B------:R-:W-:Y:S01]  /*12a0*/  IMAD R36, R9, 0x4, R34 ;  /* 0x0000000409247824 */ /* 0x000fe200078e0222 */
[----:B------:R-:W1:Y:S04]  /*12b0*/  LDS R16, [R16] ;  /* 0x0000000010107984 */ /* 0x000e680000000800 */
[----:B------:R-:W-:Y:S04]  /*12c0*/  LDS R14, [R32] ;  /* 0x00000000200e7984 */ /* 0x000fe80000000800 */
[----:B------:R-:W2:Y:S04]  /*12d0*/  LDS R17, [R34] ;  /* 0x0000000022117984 */ /* 0x000ea80000000800 */
[----:B------:R-:W-:Y:S04]  /*12e0*/  LDS R18, [R18] ;  /* 0x0000000012127984 */ /* 0x000fe80000000800 */
[----:B------:R-:W3:Y:S01]  /*12f0*/  LDS R19, [R36] ;  /* 0x0000000024137984 */ /* 0x000ee20000000800 */
[----:B0-----:R-:W-:-:S04]  /*1300*/  FMUL R7, R7, R12 ;  /* 0x0000000c07077220 */ /* 0x001fc80000400000 */
[----:B------:R-:W-:Y:S01]  /*1310*/  FFMA R27, R6, R7, R27 ;  /* 0x00000007061b7223 */ /* 0x000fe2000000001b */
[----:B-1----:R-:W-:-:S04]  /*1320*/  FMUL R12, R15, R16 ;  /* 0x000000100f0c7220 */ /* 0x002fc80000400000 */
[----:B------:R-:W-:Y:S01]  /*1330*/  FFMA R25, R6, R12, R25 ;  /* 0x0000000c06197223 */ /* 0x000fe20000000019 */
[----:B--2---:R-:W-:-:S04]  /*1340*/  FMUL R14, R14, R17 ;  /* 0x000000110e0e7220 */ /* 0x004fc80000400000 */
[----:B------:R-:W-:Y:S01]  /*1350*/  FFMA R23, R6, R14, R23 ;  /* 0x0000000e06177223 */ /* 0x000fe20000000017 */
[----:B---3--:R-:W-:-:S04]  /*1360*/  FMUL R16, R18, R19 ;  /* 0x0000001312107220 */ /* 0x008fc80000400000 */
[----:B------:R-:W-:Y:S01]  /*1370*/  FFMA R21, R6, R16, R21 ;  /* 0x0000001006157223 */ /* 0x000fe20000000015 */
[----:B------:R-:W-:Y:S06]  /*1380*/  @!P0 BRA `(.L_x_11) ;  /* 0xfffffff800208947 */ /* 0x000fec000383ffff */
.L_x_10:
[----:B------:R-:W-:Y:S05]  /*1390*/  BSYNC.RECONVERGENT B0 ;  /* 0x0000000000007941 */ /* 0x000fea0003800200 */
.L_x_9:
[----:B------:R-:W-:Y:S01]  /*13a0*/  IADD3 R16, P0, PT, R4, UR4, RZ ;  /* 0x0000000404107c10 */ /* 0x000fe2000ff1e0ff */
[----:B------:R-:W0:Y:S01]  /*13b0*/  LDCU.64 UR10, c[0x0][0x3c8] ;  /* 0x00007900ff0a77ac */ /* 0x000e220008000a00 */
[----:B------:R1:W-:Y:S01]  /*13c0*/  STG.E desc[UR14][R4.64], R26 ;  /* 0x0000001a04007986 */ /* 0x0003e2000c10190e */
[----:B------:R-:W-:Y:S01]  /*13d0*/  IMAD.WIDE.U32 R2, R33, 0x4, R2 ;  /* 0x0000000421027825 */ /* 0x000fe200078e0002 */
[----:B------:R-:W-:Y:S02]  /*13e0*/  IADD3.X R17, PT, PT, R5, UR5, RZ, P0, !PT ;  /* 0x0000000505117c10 */ /* 0x000fe400087fe4ff */
[----:B------:R-:W-:-:S03]  /*13f0*/  IADD3 R6, P0, PT, R16, UR4, RZ ;  /* 0x0000000410067c10 */ /* 0x000fc6000ff1e0ff */
[----:B------:R2:W-:Y:S01]  /*1400*/  STG.E desc[UR14][R16.64], R24 ;  /* 0x0000001810007986 */ /* 0x0005e2000c10190e */
[----:B------:R-:W-:Y:S02]  /*1410*/  IADD3.X R7, PT, PT, R17, UR5, RZ, P0, !PT ;  /* 0x0000000511077c10 */ /* 0x000fe400087fe4ff */
[----:B------:R-:W-:Y:S01]  /*1420*/  IADD3 R8, P0, PT, R6, UR4, RZ ;  /* 0x0000000406087c10 */ /* 0x000fe2000ff1e0ff */
[----:B-1----:R-:W-:Y:S02]  /*1430*/  VIADD R26, R22, UR12 ;  /* 0x0000000c161a7c36 */ /* 0x002fe40008000000 */
[----:B------:R2:W-:Y:S01]  /*1440*/  STG.E desc[UR14][R6.64], R31 ;  /* 0x0000001f06007986 */ /* 0x0005e2000c10190e */
[----:B------:R-:W-:Y:S02]  /*1450*/  IADD3.X R9, PT, PT, R7, UR5, RZ, P0, !PT ;  /* 0x0000000507097c10 */ /* 0x000fe400087fe4ff */
[----:B------:R-:W-:Y:S02]  /*1460*/  IADD3 R10, P0, PT, R8, UR4, RZ ;  /* 0x00000004080a7c10 */ /* 0x000fe4000ff1e0ff */
[----:B------:R-:W-:Y:S01]  /*1470*/  SHF.R.S32.HI R5, RZ, 0x1f, R26 ;  /* 0x0000001fff057819 */ /* 0x000fe2000001141a */
[----:B------:R2:W-:Y:S01]  /*1480*/  STG.E desc[UR14][R8.64], R29 ;  /* 0x0000001d08007986 */ /* 0x0005e2000c10190e */
[----:B------:R-:W-:-:S02]  /*1490*/  IADD3.X R11, PT, PT, R9, UR5, RZ, P0, !PT ;  /* 0x00000005090b7c10 */ /* 0x000fc400087fe4ff */
[----:B------:R-:W-:Y:S02]  /*14a0*/  IADD3 R12, P0, PT, R10, UR4, RZ ;  /* 0x000000040a0c7c10 */ /* 0x000fe4000ff1e0ff */
[----:B------:R-:W-:Y:S01]  /*14b0*/  MOV R22, R26 ;  /* 0x0000001a00167202 */ /* 0x000fe20000000f00 */
[----:B------:R2:W-:Y:S01]  /*14c0*/  STG.E desc[UR14][R10.64], R27 ;  /* 0x0000001b0a007986 */ /* 0x0005e2000c10190e */
[----:B------:R-:W-:Y:S02]  /*14d0*/  IADD3.X R13, PT, PT, R11, UR5, RZ, P0, !PT ;  /* 0x000000050b0d7c10 */ /* 0x000fe400087fe4ff */
[----:B------:R-:W-:-:S03]  /*14e0*/  IADD3 R14, P0, PT, R12, UR4, RZ ;  /* 0x000000040c0e7c10 */ /* 0x000fc6000ff1e0ff */
[----:B------:R2:W-:Y:S01]  /*14f0*/  STG.E desc[UR14][R12.64], R25 ;  /* 0x000000190c007986 */ /* 0x0005e2000c10190e */
[----:B------:R-:W-:Y:S02]  /*1500*/  IADD3.X R15, PT, PT, R13, UR5, RZ, P0, !PT ;  /* 0x000000050d0f7c10 */ /* 0x000fe400087fe4ff */
[----:B------:R-:W-:-:S03]  /*1510*/  IADD3 R18, P0, PT, R14, UR4, RZ ;  /* 0x000000040e127c10 */ /* 0x000fc6000ff1e0ff */
[----:B------:R2:W-:Y:S01]  /*1520*/  STG.E desc[UR14][R14.64], R23 ;  /* 0x000000170e007986 */ /* 0x0005e2000c10190e */
[----:B------:R-:W-:Y:S02]  /*1530*/  IADD3.X R19, PT, PT, R15, UR5, RZ, P0, !PT ;  /* 0x000000050f137c10 */ /* 0x000fe400087fe4ff */
[----:B0-----:R-:W-:-:S03]  /*1540*/  ISETP.GE.U32.AND P0, PT, R26, UR10, PT ;  /* 0x0000000a1a007c0c */ /* 0x001fc6000bf06070 */
[----:B------:R2:W-:Y:S01]  /*1550*/  STG.E desc[UR14][R18.64], R21 ;  /* 0x0000001512007986 */ /* 0x0005e2000c10190e */
[----:B------:R-:W-:-:S13]  /*1560*/  ISETP.GE.U32.AND.EX P0, PT, R5, UR11, PT, P0 ;  /* 0x0000000b05007c0c */ /* 0x000fda000bf06100 */
[----:B--2---:R-:W-:Y:S05]  /*1570*/  @!P0 BRA `(.L_x_12) ;  /* 0xfffffff0007c8947 */ /* 0x004fea000383ffff */
[----:B------:R-:W-:Y:S05]  /*1580*/  EXIT ;  /* 0x000000000000794d */ /* 0x000fea0003800000 */
.L_x_13:
[----:B------:R-:W-:-:S00]  /*1590*/  BRA `(.L_x_13) ;  /* 0xfffffffc00fc7947 */ /* 0x000fc0000383ffff */
[----:B------:R-:W-:-:S00]  /*15a0*/  NOP ;  /* 0x0000000000007918 */ /* 0x000fc00000000000 */
        /* <DEDUP_REMOVED lines=13> */
.L_x_14:


//--------------------- .nv.shared._Z29tensor_product_forward_kernelPfS_S_S_PjS0_mmmmm --------------------------
	.section	.nv.shared._Z29tensor_product_forward_kernelPfS_S_S_PjS0_mmmmm,"aw",@nobits
	.sectionflags	@""
	.align	16
	.zero		1024


//--------------------- .nv.shared.reserved.0     --------------------------
	.section	.nv.shared.reserved.0,"aw",@nobits
	.weak		__nv_reservedSMEM_offset_0_alias
	.size		__nv_reservedSMEM_offset_0_alias, 0, 64
	.other		__nv_reservedSMEM_offset_0_alias,@"STO_CUDA_RESERVED_SHARED STV_DEFAULT"
__nv_reservedSMEM_offset_0_alias:
	.zero		0
	.zero		64


//--------------------- .nv.constant0._Z29tensor_product_forward_kernelPfS_S_S_PjS0_mmmmm --------------------------
	.section	.nv.constant0._Z29tensor_product_forward_kernelPfS_S_S_PjS0_mmmmm,"a",@progbits
	.sectionflags	@""
	.align	4
.nv.constant0._Z29tensor_product_forward_kernelPfS_S_S_PjS0_mmmmm:
	.zero		984


//--------------------- SYMBOLS --------------------------

	.type		.nv.reservedSmem.offset0,@object
	.size		.nv.reservedSmem.offset0,0x4
	.type		.nv.reservedSmem.cap,@object
	.size		.nv.reservedSmem.cap,0x4
